//
// Generated by NVIDIA NVVM Compiler
//
// Compiler Build ID: CL-36424714
// Cuda compilation tools, release 13.0, V13.0.88
// Based on NVVM 20.0.0
//

.version 9.0
.target sm_100
.address_size 64

	// .globl	_Z7gpuStepPiPdS0_S0_i

.visible .entry _Z7gpuStepPiPdS0_S0_i(
	.param .u64 .ptr .align 1 _Z7gpuStepPiPdS0_S0_i_param_0,
	.param .u64 .ptr .align 1 _Z7gpuStepPiPdS0_S0_i_param_1,
	.param .u64 .ptr .align 1 _Z7gpuStepPiPdS0_S0_i_param_2,
	.param .u64 .ptr .align 1 _Z7gpuStepPiPdS0_S0_i_param_3,
	.param .u32 _Z7gpuStepPiPdS0_S0_i_param_4
)
{
	.reg .pred 	%p<3>;
	.reg .b32 	%r<36>;
	.reg .b64 	%rd<36>;
	.reg .b64 	%fd<44>;

	ld.param.u64 	%rd6, [_Z7gpuStepPiPdS0_S0_i_param_0];
	ld.param.u64 	%rd7, [_Z7gpuStepPiPdS0_S0_i_param_1];
	ld.param.u64 	%rd8, [_Z7gpuStepPiPdS0_S0_i_param_2];
	ld.param.u64 	%rd9, [_Z7gpuStepPiPdS0_S0_i_param_3];
	ld.param.u32 	%r10, [_Z7gpuStepPiPdS0_S0_i_param_4];
	mov.u32 	%r11, %tid.x;
	mov.u32 	%r12, %ctaid.x;
	mov.u32 	%r13, %ntid.x;
	mad.lo.s32 	%r33, %r12, %r13, %r11;
	setp.gt.s32 	%p1, %r33, 1999;
	@%p1 bra 	$L__BB0_3;
	cvta.to.global.u64 	%rd1, %rd8;
	cvta.to.global.u64 	%rd10, %rd9;
	cvta.to.global.u64 	%rd11, %rd6;
	mul.lo.s32 	%r15, %r10, 2000;
	add.s32 	%r16, %r15, %r33;
	mul.wide.s32 	%rd12, %r16, 8;
	add.s64 	%rd2, %rd10, %rd12;
	mov.b64 	%rd13, 0;
	st.global.u64 	[%rd2], %rd13;
	add.s32 	%r34, %r15, -2000;
	shl.b32 	%r3, %r33, 1;
	mul.wide.s32 	%rd14, %r10, 4;
	add.s64 	%rd3, %rd11, %rd14;
	add.s64 	%rd4, %rd10, 32;
	cvta.to.global.u64 	%rd15, %rd7;
	add.s64 	%rd5, %rd15, 64000;
	mov.b32 	%r35, 0;
	mov.f64 	%fd43, 0d0000000000000000;
$L__BB0_2:
	mul.wide.s32 	%rd16, %r34, 8;
	add.s64 	%rd17, %rd4, %rd16;
	mul.wide.s32 	%rd18, %r33, 8;
	add.s64 	%rd19, %rd5, %rd18;
	ld.global.f64 	%fd4, [%rd17+-32];
	ld.global.f64 	%fd5, [%rd19+-64000];
	mul.f64 	%fd6, %fd4, %fd5;
	ld.global.u32 	%r17, [%rd3];
	add.s32 	%r18, %r3, %r17;
	mul.wide.s32 	%rd20, %r18, 8;
	add.s64 	%rd21, %rd1, %rd20;
	ld.global.f64 	%fd7, [%rd21];
	fma.rn.f64 	%fd8, %fd6, %fd7, %fd43;
	st.global.f64 	[%rd2], %fd8;
	ld.global.f64 	%fd9, [%rd17+-24];
	ld.global.f64 	%fd10, [%rd19+-48000];
	mul.f64 	%fd11, %fd9, %fd10;
	ld.global.u32 	%r19, [%rd3];
	add.s32 	%r20, %r3, %r19;
	mul.wide.s32 	%rd22, %r20, 8;
	add.s64 	%rd23, %rd1, %rd22;
	ld.global.f64 	%fd12, [%rd23];
	fma.rn.f64 	%fd13, %fd11, %fd12, %fd8;
	st.global.f64 	[%rd2], %fd13;
	ld.global.f64 	%fd14, [%rd17+-16];
	ld.global.f64 	%fd15, [%rd19+-32000];
	mul.f64 	%fd16, %fd14, %fd15;
	ld.global.u32 	%r21, [%rd3];
	add.s32 	%r22, %r3, %r21;
	mul.wide.s32 	%rd24, %r22, 8;
	add.s64 	%rd25, %rd1, %rd24;
	ld.global.f64 	%fd17, [%rd25];
	fma.rn.f64 	%fd18, %fd16, %fd17, %fd13;
	st.global.f64 	[%rd2], %fd18;
	ld.global.f64 	%fd19, [%rd17+-8];
	ld.global.f64 	%fd20, [%rd19+-16000];
	mul.f64 	%fd21, %fd19, %fd20;
	ld.global.u32 	%r23, [%rd3];
	add.s32 	%r24, %r3, %r23;
	mul.wide.s32 	%rd26, %r24, 8;
	add.s64 	%rd27, %rd1, %rd26;
	ld.global.f64 	%fd22, [%rd27];
	fma.rn.f64 	%fd23, %fd21, %fd22, %fd18;
	st.global.f64 	[%rd2], %fd23;
	ld.global.f64 	%fd24, [%rd17];
	ld.global.f64 	%fd25, [%rd19];
	mul.f64 	%fd26, %fd24, %fd25;
	ld.global.u32 	%r25, [%rd3];
	add.s32 	%r26, %r3, %r25;
	mul.wide.s32 	%rd28, %r26, 8;
	add.s64 	%rd29, %rd1, %rd28;
	ld.global.f64 	%fd27, [%rd29];
	fma.rn.f64 	%fd28, %fd26, %fd27, %fd23;
	st.global.f64 	[%rd2], %fd28;
	ld.global.f64 	%fd29, [%rd17+8];
	ld.global.f64 	%fd30, [%rd19+16000];
	mul.f64 	%fd31, %fd29, %fd30;
	ld.global.u32 	%r27, [%rd3];
	add.s32 	%r28, %r3, %r27;
	mul.wide.s32 	%rd30, %r28, 8;
	add.s64 	%rd31, %rd1, %rd30;
	ld.global.f64 	%fd32, [%rd31];
	fma.rn.f64 	%fd33, %fd31, %fd32, %fd28;
	st.global.f64 	[%rd2], %fd33;
	ld.global.f64 	%fd34, [%rd17+16];
	ld.global.f64 	%fd35, [%rd19+32000];
	mul.f64 	%fd36, %fd34, %fd35;
	ld.global.u32 	%r29, [%rd3];
	add.s32 	%r30, %r3, %r29;
	mul.wide.s32 	%rd32, %r30, 8;
	add.s64 	%rd33, %rd1, %rd32;
	ld.global.f64 	%fd37, [%rd33];
	fma.rn.f64 	%fd38, %fd36, %fd37, %fd33;
	st.global.f64 	[%rd2], %fd38;
	ld.global.f64 	%fd39, [%rd17+24];
	ld.global.f64 	%fd40, [%rd19+48000];
	mul.f64 	%fd41, %fd39, %fd40;
	ld.global.u32 	%r31, [%rd3];
	add.s32 	%r32, %r3, %r31;
	mul.wide.s32 	%rd34, %r32, 8;
	add.s64 	%rd35, %rd1, %rd34;
	ld.global.f64 	%fd42, [%rd35];
	fma.rn.f64 	%fd43, %fd41, %fd42, %fd38;
	st.global.f64 	[%rd2], %fd43;
	add.s32 	%r35, %r35, 8;
	add.s32 	%r34, %r34, 8;
	add.s32 	%r33, %r33, 16000;
	setp.ne.s32 	%p2, %r35, 2000;
	@%p2 bra 	$L__BB0_2;
$L__BB0_3:
	ret;

}


// ===== COMPILED SASS (sm_100) =====

	.target	sm_100

	.elftype	@"ET_EXEC"


//--------------------- .note.nv.tkinfo           --------------------------
	.section	.note.nv.tkinfo,"",@"SHT_NOTE"
	.sectionflags	@"SHF_NOTE_NV_TKINFO"
	.tkinfo
        /*0018*/ 	.word	0x00000002
        /*0030*/ 	.string	""
        /*0030*/ 	.string	"ptxas"
        /*0030*/ 	.string	"Cuda compilation tools, release 13.0, V13.0.88"
        /*0030*/ 	.string	"Build cuda_13.0.r13.0/compiler.36424714_0"
        /*0030*/ 	.string	"-arch sm_100 -m 64 "



//--------------------- .note.nv.cuinfo           --------------------------
	.section	.note.nv.cuinfo,"",@"SHT_NOTE"
	.sectionflags	@"SHF_NOTE_NV_CUINFO"
        /*0018*/ 	.short	0x0002
        /*001a*/ 	.short	0x0064
        /*001c*/ 	.short	0x0082
	.zero		2


//--------------------- .nv.info                  --------------------------
	.section	.nv.info,"",@"SHT_CUDA_INFO"
	.align	4


	//----- nvinfo : EIATTR_REGCOUNT
	.align		4
        /*0000*/ 	.byte	0x04, 0x2f
        /*0002*/ 	.short	(.L_1 - .L_0)
	.align		4
.L_0:
        /*0004*/ 	.word	index@(_Z7gpuStepPiPdS0_S0_i)
        /*0008*/ 	.word	0x00000020


	//----- nvinfo : EIATTR_FRAME_SIZE
	.align		4
.L_1:
        /*000c*/ 	.byte	0x04, 0x11
        /*000e*/ 	.short	(.L_3 - .L_2)
	.align		4
.L_2:
        /*0010*/ 	.word	index@(_Z7gpuStepPiPdS0_S0_i)
        /*0014*/ 	.word	0x00000000


	//----- nvinfo : EIATTR_MIN_STACK_SIZE
	.align		4
.L_3:
        /*0018*/ 	.byte	0x04, 0x12
        /*001a*/ 	.short	(.L_5 - .L_4)
	.align		4
.L_4:
        /*001c*/ 	.word	index@(_Z7gpuStepPiPdS0_S0_i)
        /*0020*/ 	.word	0x00000000
.L_5:


//--------------------- .nv.compat                --------------------------
	.section	.nv.compat,"",@"SHT_CUDA_COMPAT_INFO"
	.align	4
        /*0000*/ 	.byte	0x02, 0x09, 0x00, 0x00, 0x02, 0x02, 0x01, 0x00, 0x02, 0x05, 0x05, 0x00, 0x03, 0x07, 0x01, 0x01
        /*0010*/ 	.byte	0x02, 0x03, 0x00, 0x00, 0x02, 0x06, 0x01, 0x00, 0x04, 0x0b, 0x08, 0x00, 0x01, 0x00, 0x00, 0x00
        /*0020*/ 	.byte	0x00, 0x00, 0x00, 0x00


//--------------------- .nv.info._Z7gpuStepPiPdS0_S0_i --------------------------
	.section	.nv.info._Z7gpuStepPiPdS0_S0_i,"",@"SHT_CUDA_INFO"
	.sectionflags	@""
	.align	4


	//----- nvinfo : EIATTR_CUDA_API_VERSION
	.align		4
        /*0000*/ 	.byte	0x04, 0x37
        /*0002*/ 	.short	(.L_7 - .L_6)
.L_6:
        /*0004*/ 	.word	0x00000082


	//----- nvinfo : EIATTR_KPARAM_INFO
	.align		4
.L_7:
        /*0008*/ 	.byte	0x04, 0x17
        /*000a*/ 	.short	(.L_9 - .L_8)
.L_8:
        /*000c*/ 	.word	0x00000000
        /*0010*/ 	.short	0x0004
        /*0012*/ 	.short	0x0020
        /*0014*/ 	.byte	0x00, 0xf0, 0x11, 0x00


	//----- nvinfo : EIATTR_KPARAM_INFO
	.align		4
.L_9:
        /*0018*/ 	.byte	0x04, 0x17
        /*001a*/ 	.short	(.L_11 - .L_10)
.L_10:
        /*001c*/ 	.word	0x00000000
        /*0020*/ 	.short	0x0003
        /*0022*/ 	.short	0x0018
        /*0024*/ 	.byte	0x00, 0xf5, 0x21, 0x00


	//----- nvinfo : EIATTR_KPARAM_INFO
	.align		4
.L_11:
        /*0028*/ 	.byte	0x04, 0x17
        /*002a*/ 	.short	(.L_13 - .L_12)
.L_12:
        /*002c*/ 	.word	0x00000000
        /*0030*/ 	.short	0x0002
        /*0032*/ 	.short	0x0010
        /*0034*/ 	.byte	0x00, 0xf5, 0x21, 0x00


	//----- nvinfo : EIATTR_KPARAM_INFO
	.align		4
.L_13:
        /*0038*/ 	.byte	0x04, 0x17
        /*003a*/ 	.short	(.L_15 - .L_14)
.L_14:
        /*003c*/ 	.word	0x00000000
        /*0040*/ 	.short	0x0001
        /*0042*/ 	.short	0x0008
        /*0044*/ 	.byte	0x00, 0xf5, 0x21, 0x00


	//----- nvinfo : EIATTR_KPARAM_INFO
	.align		4
.L_15:
        /*0048*/ 	.byte	0x04, 0x17
        /*004a*/ 	.short	(.L_17 - .L_16)
.L_16:
        /*004c*/ 	.word	0x00000000
        /*0050*/ 	.short	0x0000
        /*0052*/ 	.short	0x0000
        /*0054*/ 	.byte	0x00, 0xf5, 0x21, 0x00


	//----- nvinfo : EIATTR_SPARSE_MMA_MASK
	.align		4
.L_17:
        /*0058*/ 	.byte	0x03, 0x50
        /*005a*/ 	.short	0x0000


	//----- nvinfo : EIATTR_MAXREG_COUNT
	.align		4
        /*005c*/ 	.byte	0x03, 0x1b
        /*005e*/ 	.short	0x00ff


	//----- nvinfo : EIATTR_MERCURY_ISA_VERSION
	.align		4
        /*0060*/ 	.byte	0x03, 0x5f
        /*0062*/ 	.short	0x0101


	//----- nvinfo : EIATTR_VRC_CTA_INIT_COUNT
	.align		4
        /*0064*/ 	.byte	0x02, 0x4a
	.zero		1
	.zero		1


	//----- nvinfo : EIATTR_EXIT_INSTR_OFFSETS
	.align		4
        /*0068*/ 	.byte	0x04, 0x1c
        /*006a*/ 	.short	(.L_19 - .L_18)


	//   ....[0]....
.L_18:
        /*006c*/ 	.word	0x00000060


	//   ....[1]....
        /*0070*/ 	.word	0x00000750


	//----- nvinfo : EIATTR_CBANK_PARAM_SIZE
	.align		4
.L_19:
        /*0074*/ 	.byte	0x03, 0x19
        /*0076*/ 	.short	0x0024


	//----- nvinfo : EIATTR_PARAM_CBANK
	.align		4
        /*0078*/ 	.byte	0x04, 0x0a
        /*007a*/ 	.short	(.L_21 - .L_20)
	.align		4
.L_20:
        /*007c*/ 	.word	index@(.nv.constant0._Z7gpuStepPiPdS0_S0_i)
        /*0080*/ 	.short	0x0380
        /*0082*/ 	.short	0x0024


	//----- nvinfo : EIATTR_SW_WAR
	.align		4
.L_21:
        /*0084*/ 	.byte	0x04, 0x36
        /*0086*/ 	.short	(.L_23 - .L_22)
.L_22:
        /*0088*/ 	.word	0x00000008
.L_23:


//--------------------- .nv.callgraph             --------------------------
	.section	.nv.callgraph,"",@"SHT_CUDA_CALLGRAPH"
	.align	4
	.sectionentsize	8
	.align		4
        /*0000*/ 	.word	0x00000000
	.align		4
        /*0004*/ 	.word	0xffffffff
	.align		4
        /*0008*/ 	.word	0x00000000
	.align		4
        /*000c*/ 	.word	0xfffffffe
	.align		4
        /*0010*/ 	.word	0x00000000
	.align		4
        /*0014*/ 	.word	0xfffffffd
	.align		4
        /*0018*/ 	.word	0x00000000
	.align		4
        /*001c*/ 	.word	0xfffffffc


//--------------------- .text._Z7gpuStepPiPdS0_S0_i --------------------------
	.section	.text._Z7gpuStepPiPdS0_S0_i,"ax",@progbits
	.align	128
        .global         _Z7gpuStepPiPdS0_S0_i
        .type           _Z7gpuStepPiPdS0_S0_i,@function
        .size           _Z7gpuStepPiPdS0_S0_i,(.L_x_2 - _Z7gpuStepPiPdS0_S0_i)
        .other          _Z7gpuStepPiPdS0_S0_i,@"STO_CUDA_ENTRY STV_DEFAULT"
_Z7gpuStepPiPdS0_S0_i:
.text._Z7gpuStepPiPdS0_S0_i:
[----:B------:R-:W-:Y:S01]  /*0000*/  LDC R1, c[0x0][0x37c] ;  /* 0x0000df00ff017b82 */ /* 0x000fe20000000800 */
[----:B------:R-:W0:Y:S07]  /*0010*/  S2R R2, SR_TID.X ;  /* 0x0000000000027919 */ /* 0x000e2e0000002100 */
[----:B------:R-:W0:Y:S08]  /*0020*/  S2UR UR4, SR_CTAID.X ;  /* 0x00000000000479c3 */ /* 0x000e300000002500 */
[----:B------:R-:W0:Y:S02]  /*0030*/  LDC R3, c[0x0][0x360] ;  /* 0x0000d800ff037b82 */ /* 0x000e240000000800 */
[----:B0-----:R-:W-:-:S05]  /*0040*/  IMAD R2, R3, UR4, R2 ;  /* 0x0000000403027c24 */ /* 0x001fca000f8e0202 */
[----:B------:R-:W-:-:S13]  /*0050*/  ISETP.GT.AND P0, PT, R2, 0x7cf, PT ;  /* 0x000007cf0200780c */ /* 0x000fda0003f04270 */
[----:B------:R-:W-:Y:S05]  /*0060*/  @P0 EXIT ;  /* 0x000000000000094d */ /* 0x000fea0003800000 */
[----:B------:R-:W0:Y:S01]  /*0070*/  LDC R5, c[0x0][0x3a0] ;  /* 0x0000e800ff057b82 */ /* 0x000e220000000800 */
[----:B------:R-:W1:Y:S01]  /*0080*/  LDCU.64 UR12, c[0x0][0x358] ;  /* 0x00006b00ff0c77ac */ /* 0x000e620008000a00 */
[----:B------:R-:W-:Y:S01]  /*0090*/  HFMA2 R0, -RZ, RZ, 0, 0.00011920928955078125 ;  /* 0x000007d0ff007431 */ /* 0x000fe200000001ff */
[----:B------:R-:W-:Y:S02]  /*00a0*/  CS2R R20, SRZ ;  /* 0x0000000000147805 */ /* 0x000fe4000001ff00 */
[-C--:B------:R-:W-:Y:S01]  /*00b0*/  MOV R4, R2.reuse ;  /* 0x0000000200047202 */ /* 0x080fe20000000f00 */
[----:B------:R-:W2:Y:S01]  /*00c0*/  LDCU.64 UR8, c[0x0][0x398] ;  /* 0x00007300ff0877ac */ /* 0x000ea20008000a00 */
[--C-:B------:R-:W-:Y:S01]  /*00d0*/  IMAD.MOV.U32 R24, RZ, RZ, R2.reuse ;  /* 0x000000ffff187224 */ /* 0x100fe200078e0002 */
[-C--:B------:R-:W-:Y:S01]  /*00e0*/  MOV R25, R2.reuse ;  /* 0x0000000200197202 */ /* 0x080fe20000000f00 */
[----:B------:R-:W3:Y:S01]  /*00f0*/  LDC.64 R8, c[0x0][0x398] ;  /* 0x0000e600ff087b82 */ /* 0x000ee20000000a00 */
[----:B------:R-:W4:Y:S01]  /*0100*/  LDCU.64 UR10, c[0x0][0x388] ;  /* 0x00007100ff0a77ac */ /* 0x000f220008000a00 */
[-C--:B------:R-:W-:Y:S01]  /*0110*/  MOV R26, R2.reuse ;  /* 0x00000002001a7202 */ /* 0x080fe20000000f00 */
[----:B------:R-:W-:Y:S01]  /*0120*/  IMAD.MOV.U32 R28, RZ, RZ, R2 ;  /* 0x000000ffff1c7224 */ /* 0x000fe200078e0002 */
[----:B------:R-:W-:Y:S01]  /*0130*/  MOV R27, R2 ;  /* 0x00000002001b7202 */ /* 0x000fe20000000f00 */
[----:B------:R-:W-:-:S03]  /*0140*/  UMOV UR4, URZ ;  /* 0x000000ff00047c82 */ /* 0x000fc60008000000 */
[----:B------:R-:W5:Y:S01]  /*0150*/  LDC.64 R6, c[0x0][0x380] ;  /* 0x0000e000ff067b82 */ /* 0x000f620000000a00 */
[----:B--2---:R-:W-:Y:S01]  /*0160*/  UIADD3 UR7, UP0, UPT, UR8, 0x20, URZ ;  /* 0x0000002008077890 */ /* 0x004fe2000ff1e0ff */
[----:B0-----:R-:W-:Y:S01]  /*0170*/  IMAD R3, R5, 0x7d0, R2 ;  /* 0x000007d005037824 */ /* 0x001fe200078e0202 */
[----:B----4-:R-:W-:Y:S02]  /*0180*/  UIADD3 UR5, UP1, UPT, UR10, 0xfa00, URZ ;  /* 0x0000fa000a057890 */ /* 0x010fe4000ff3e0ff */
[----:B------:R-:W-:Y:S02]  /*0190*/  UIADD3.X UR8, UPT, UPT, URZ, UR9, URZ, UP0, !UPT ;  /* 0x00000009ff087290 */ /* 0x000fe400087fe4ff */
[----:B------:R-:W-:Y:S01]  /*01a0*/  UIADD3.X UR6, UPT, UPT, URZ, UR11, URZ, UP1, !UPT ;  /* 0x0000000bff067290 */ /* 0x000fe20008ffe4ff */
[----:B---3--:R-:W-:-:S04]  /*01b0*/  IMAD.WIDE R8, R3, 0x8, R8 ;  /* 0x0000000803087825 */ /* 0x008fc800078e0208 */
[C---:B------:R-:W-:Y:S01]  /*01c0*/  IMAD R3, R5.reuse, R0, -0x7d0 ;  /* 0xfffff83005037424 */ /* 0x040fe200078e0200 */
[----:B-1----:R0:W-:Y:S01]  /*01d0*/  STG.E.64 desc[UR12][R8.64], RZ ;  /* 0x000000ff08007986 */ /* 0x0021e2000c101b0c */
[-C--:B------:R-:W-:Y:S01]  /*01e0*/  MOV R0, R2.reuse ;  /* 0x0000000200007202 */ /* 0x080fe20000000f00 */
[----:B-----5:R-:W-:Y:S01]  /*01f0*/  IMAD.WIDE R6, R5, 0x4, R6 ;  /* 0x0000000405067825 */ /* 0x020fe200078e0206 */
[----:B------:R-:W-:-:S07]  /*0200*/  MOV R5, R2 ;  /* 0x0000000200057202 */ /* 0x000fce0000000f00 */
.L_x_0:
[----:B------:R-:W2:Y:S01]  /*0210*/  LDG.E R17, desc[UR12][R6.64] ;  /* 0x0000000c06117981 */ /* 0x000ea2000c1e1900 */
[----:B-1----:R-:W1:Y:S01]  /*0220*/  LDC.64 R10, c[0x0][0x390] ;  /* 0x0000e400ff0a7b82 */ /* 0x002e620000000a00 */
[----:B------:R-:W-:Y:S01]  /*0230*/  MOV R12, UR7 ;  /* 0x00000007000c7c02 */ /* 0x000fe20008000f00 */
[----:B------:R-:W-:Y:S01]  /*0240*/  IMAD.U32 R14, RZ, RZ, UR5 ;  /* 0x00000005ff0e7e24 */ /* 0x000fe2000f8e00ff */
[----:B------:R-:W-:Y:S02]  /*0250*/  MOV R13, UR8 ;  /* 0x00000008000d7c02 */ /* 0x000fe40008000f00 */
[----:B------:R-:W-:Y:S01]  /*0260*/  MOV R15, UR6 ;  /* 0x00000006000f7c02 */ /* 0x000fe20008000f00 */
[----:B------:R-:W-:-:S04]  /*0270*/  IMAD.WIDE R12, R3, 0x8, R12 ;  /* 0x00000008030c7825 */ /* 0x000fc800078e020c */
[----:B------:R-:W-:Y:S01]  /*0280*/  IMAD.WIDE R14, R2, 0x8, R14 ;  /* 0x00000008020e7825 */ /* 0x000fe200078e020e */
[----:B------:R-:W3:Y:S01]  /*0290*/  LDG.E.64 R18, desc[UR12][R12.64+-0x20] ;  /* 0xffffe00c0c127981 */ /* 0x000ee2000c1e1b00 */
[----:B--2---:R-:W-:-:S03]  /*02a0*/  LEA R23, R0, R17, 0x1 ;  /* 0x0000001100177211 */ /* 0x004fc600078e08ff */
[----:B------:R-:W3:Y:S02]  /*02b0*/  LDG.E.64 R16, desc[UR12][R14.64+-0xfa00] ;  /* 0xff06000c0e107981 */ /* 0x000ee4000c1e1b00 */
[----:B-1----:R-:W-:-:S06]  /*02c0*/  IMAD.WIDE R22, R23, 0x8, R10 ;  /* 0x0000000817167825 */ /* 0x002fcc00078e020a */
[----:B------:R-:W2:Y:S01]  /*02d0*/  LDG.E.64 R22, desc[UR12][R22.64] ;  /* 0x0000000c16167981 */ /* 0x000ea2000c1e1b00 */
[----:B---3--:R-:W-:-:S08]  /*02e0*/  DMUL R16, R18, R16 ;  /* 0x0000001012107228 */ /* 0x008fd00000000000 */
[----:B--2---:R-:W-:-:S07]  /*02f0*/  DFMA R22, R16, R22, R20 ;  /* 0x000000161016722b */ /* 0x004fce0000000014 */
[----:B------:R1:W-:Y:S04]  /*0300*/  STG.E.64 desc[UR12][R8.64], R22 ;  /* 0x0000001608007986 */ /* 0x0003e8000c101b0c */
[----:B------:R-:W2:Y:S04]  /*0310*/  LDG.E R17, desc[UR12][R6.64] ;  /* 0x0000000c06117981 */ /* 0x000ea8000c1e1900 */
[----:B------:R-:W3:Y:S01]  /*0320*/  LDG.E.64 R18, desc[UR12][R12.64+-0x18] ;  /* 0xffffe80c0c127981 */ /* 0x000ee2000c1e1b00 */
[----:B--2---:R-:W-:-:S03]  /*0330*/  LEA R21, R28, R17, 0x1 ;  /* 0x000000111c157211 */ /* 0x004fc600078e08ff */
[----:B------:R-:W3:Y:S02]  /*0340*/  LDG.E.64 R16, desc[UR12][R14.64+-0xbb80] ;  /* 0xff44800c0e107981 */ /* 0x000ee4000c1e1b00 */
[----:B------:R-:W-:-:S06]  /*0350*/  IMAD.WIDE R20, R21, 0x8, R10 ;  /* 0x0000000815147825 */ /* 0x000fcc00078e020a */
[----:B------:R-:W2:Y:S01]  /*0360*/  LDG.E.64 R20, desc[UR12][R20.64] ;  /* 0x0000000c14147981 */ /* 0x000ea2000c1e1b00 */
[----:B---3--:R-:W-:-:S08]  /*0370*/  DMUL R16, R18, R16 ;  /* 0x0000001012107228 */ /* 0x008fd00000000000 */
[----:B--2---:R-:W-:-:S07]  /*0380*/  DFMA R20, R16, R20, R22 ;  /* 0x000000141014722b */ /* 0x004fce0000000016 */
[----:B------:R2:W-:Y:S04]  /*0390*/  STG.E.64 desc[UR12][R8.64], R20 ;  /* 0x0000001408007986 */ /* 0x0005e8000c101b0c */
[----:B------:R-:W1:Y:S04]  /*03a0*/  LDG.E R16, desc[UR12][R6.64] ;  /* 0x0000000c06107981 */ /* 0x000e68000c1e1900 */
[----:B------:R-:W3:Y:S01]  /*03b0*/  LDG.E.64 R18, desc[UR12][R12.64+-0x10] ;  /* 0xfffff00c0c127981 */ /* 0x000ee2000c1e1b00 */
[----:B-1----:R-:W-:-:S03]  /*03c0*/  IMAD R23, R27, 0x2, R16 ;  /* 0x000000021b177824 */ /* 0x002fc600078e0210 */
[----:B------:R-:W3:Y:S01]  /*03d0*/  LDG.E.64 R16, desc[UR12][R14.64+-0x7d00] ;  /* 0xff83000c0e107981 */ /* 0x000ee2000c1e1b00 */
[----:B------:R-:W-:-:S06]  /*03e0*/  IMAD.WIDE R22, R23, 0x8, R10 ;  /* 0x0000000817167825 */ /* 0x000fcc00078e020a */
[----:B------:R-:W4:Y:S01]  /*03f0*/  LDG.E.64 R22, desc[UR12][R22.64] ;  /* 0x0000000c16167981 */ /* 0x000f22000c1e1b00 */
[----:B---3--:R-:W-:-:S08]  /*0400*/  DMUL R16, R18, R16 ;  /* 0x0000001012107228 */ /* 0x008fd00000000000 */
[----:B----4-:R-:W-:-:S07]  /*0410*/  DFMA R22, R16, R22, R20 ;  /* 0x000000161016722b */ /* 0x010fce0000000014 */
        /* <DEDUP_REMOVED lines=12> */
[----:B-1----:R-:W-:-:S03]  /*04e0*/  LEA R23, R25, R16, 0x1 ;  /* 0x0000001019177211 */ /* 0x002fc600078e08ff */
[----:B------:R-:W3:Y:S02]  /*04f0*/  LDG.E.64 R16, desc[UR12][R14.64] ;  /* 0x0000000c0e107981 */ /* 0x000ee4000c1e1b00 */
[----:B------:R-:W-:-:S06]  /*0500*/  IMAD.WIDE R22, R23, 0x8, R10 ;  /* 0x0000000817167825 */ /* 0x000fcc00078e020a */
[----:B------:R-:W4:Y:S01]  /*0510*/  LDG.E.64 R22, desc[UR12][R22.64] ;  /* 0x0000000c16167981 */ /* 0x000f22000c1e1b00 */
[----:B---3--:R-:W-:-:S08]  /*0520*/  DMUL R16, R18, R16 ;  /* 0x0000001012107228 */ /* 0x008fd00000000000 */
[----:B----4-:R-:W-:-:S07]  /*0530*/  DFMA R22, R16, R22, R20 ;  /* 0x000000161016722b */ /* 0x010fce0000000014 */
[----:B------:R1:W-:Y:S04]  /*0540*/  STG.E.64 desc[UR12][R8.64], R22 ;  /* 0x0000001608007986 */ /* 0x0003e8000c101b0c */
[----:B------:R-:W3:Y:S04]  /*0550*/  LDG.E R17, desc[UR12][R6.64] ;  /* 0x0000000c06117981 */ /* 0x000ee8000c1e1900 */
[----:B--2---:R-:W2:Y:S04]  /*0560*/  LDG.E.64 R20, desc[UR12][R12.64+0x8] ;  /* 0x0000080c0c147981 */ /* 0x004ea8000c1e1b00 */
[----:B------:R-:W2:Y:S01]  /*0570*/  LDG.E.64 R18, desc[UR12][R14.64+0x3e80] ;  /* 0x003e800c0e127981 */ /* 0x000ea2000c1e1b00 */
[----:B---3--:R-:W-:-:S05]  /*0580*/  LEA R17, R24, R17, 0x1 ;  /* 0x0000001118117211 */ /* 0x008fca00078e08ff */
[----:B------:R-:W-:-:S06]  /*0590*/  IMAD.WIDE R16, R17, 0x8, R10 ;  /* 0x0000000811107825 */ /* 0x000fcc00078e020a */
[----:B------:R-:W3:Y:S01]  /*05a0*/  LDG.E.64 R16, desc[UR12][R16.64] ;  /* 0x0000000c10107981 */ /* 0x000ee2000c1e1b00 */
[----:B--2---:R-:W-:-:S08]  /*05b0*/  DMUL R18, R20, R18 ;  /* 0x0000001214127228 */ /* 0x004fd00000000000 */
[----:B---3--:R-:W-:-:S07]  /*05c0*/  DFMA R16, R18, R16, R22 ;  /* 0x000000101210722b */ /* 0x008fce0000000016 */
        /* <DEDUP_REMOVED lines=10> */
[----:B------:R-:W3:Y:S04]  /*0670*/  LDG.E R21, desc[UR12][R6.64] ;  /* 0x0000000c06157981 */ /* 0x000ee8000c1e1900 */
[----:B--2---:R-:W2:Y:S01]  /*0680*/  LDG.E.64 R16, desc[UR12][R12.64+0x18] ;  /* 0x0000180c0c107981 */ /* 0x004ea2000c1e1b00 */
[----:B---3--:R-:W-:-:S03]  /*0690*/  LEA R29, R4, R21, 0x1 ;  /* 0x00000015041d7211 */ /* 0x008fc600078e08ff */
[----:B------:R-:W2:Y:S02]  /*06a0*/  LDG.E.64 R20, desc[UR12][R14.64+0xbb80] ;  /* 0x00bb800c0e147981 */ /* 0x000ea4000c1e1b00 */
[----:B------:R-:W-:-:S06]  /*06b0*/  IMAD.WIDE R10, R29, 0x8, R10 ;  /* 0x000000081d0a7825 */ /* 0x000fcc00078e020a */
[----:B------:R-:W3:Y:S01]  /*06c0*/  LDG.E.64 R10, desc[UR12][R10.64] ;  /* 0x0000000c0a0a7981 */ /* 0x000ee2000c1e1b00 */
[----:B------:R-:W-:-:S04]  /*06d0*/  UIADD3 UR4, UPT, UPT, UR4, 0x8, URZ ;  /* 0x0000000804047890 */ /* 0x000fc8000fffe0ff */
[----:B------:R-:W-:Y:S01]  /*06e0*/  UISETP.NE.AND UP0, UPT, UR4, 0x7d0, UPT ;  /* 0x000007d00400788c */ /* 0x000fe2000bf05270 */
[----:B------:R-:W-:Y:S02]  /*06f0*/  IADD3 R3, PT, PT, R3, 0x8, RZ ;  /* 0x0000000803037810 */ /* 0x000fe40007ffe0ff */
[----:B------:R-:W-:Y:S01]  /*0700*/  IADD3 R2, PT, PT, R2, 0x3e80, RZ ;  /* 0x00003e8002027810 */ /* 0x000fe20007ffe0ff */
[----:B--2---:R-:W-:-:S08]  /*0710*/  DMUL R20, R16, R20 ;  /* 0x0000001410147228 */ /* 0x004fd00000000000 */
[----:B---3--:R-:W-:-:S07]  /*0720*/  DFMA R20, R20, R10, R18 ;  /* 0x0000000a1414722b */ /* 0x008fce0000000012 */
[----:B------:R1:W-:Y:S01]  /*0730*/  STG.E.64 desc[UR12][R8.64], R20 ;  /* 0x0000001408007986 */ /* 0x0003e2000c101b0c */
[----:B------:R-:W-:Y:S05]  /*0740*/  BRA.U UP0, `(.L_x_0) ;  /* 0xfffffff900b07547 */ /* 0x000fea000b83ffff */
[----:B------:R-:W-:Y:S05]  /*0750*/  EXIT ;  /* 0x000000000000794d */ /* 0x000fea0003800000 */
.L_x_1:
[----:B------:R-:W-:-:S00]  /*0760*/  BRA `(.L_x_1) ;  /* 0xfffffffc00fc7947 */ /* 0x000fc0000383ffff */
[----:B------:R-:W-:-:S00]  /*0770*/  NOP ;  /* 0x0000000000007918 */ /* 0x000fc00000000000 */
        /* <DEDUP_REMOVED lines=8> */
.L_x_2:


//--------------------- .nv.shared.reserved.0     --------------------------
	.section	.nv.shared.reserved.0,"aw",@nobits
	.weak		__nv_reservedSMEM_offset_0_alias
	.size		__nv_reservedSMEM_offset_0_alias, 0, 64
	.other		__nv_reservedSMEM_offset_0_alias,@"STO_CUDA_RESERVED_SHARED STV_DEFAULT"
__nv_reservedSMEM_offset_0_alias:
	.zero		0
	.zero		64


//--------------------- .nv.constant0._Z7gpuStepPiPdS0_S0_i --------------------------
	.section	.nv.constant0._Z7gpuStepPiPdS0_S0_i,"a",@progbits
	.sectionflags	@""
	.align	4
.nv.constant0._Z7gpuStepPiPdS0_S0_i:
	.zero		932


//--------------------- SYMBOLS --------------------------

	.type		.nv.reservedSmem.offset0,@object
	.size		.nv.reservedSmem.offset0,0x4
